//
// Generated by NVIDIA NVVM Compiler
//
// Compiler Build ID: CL-36424714
// Cuda compilation tools, release 13.0, V13.0.88
// Based on NVVM 20.0.0
//

.version 9.0
.target sm_100
.address_size 64

	// .globl	_Z3addiiPi

.visible .entry _Z3addiiPi(
	.param .u32 _Z3addiiPi_param_0,
	.param .u32 _Z3addiiPi_param_1,
	.param .u64 .ptr .align 1 _Z3addiiPi_param_2
)
{
	.reg .b32 	%r<4>;
	.reg .b64 	%rd<5>;

	ld.param.u32 	%r1, [_Z3addiiPi_param_0];
	ld.param.u64 	%rd1, [_Z3addiiPi_param_2];
	cvta.to.global.u64 	%rd2, %rd1;
	add.s32 	%r2, %r1, 5;
	mov.u32 	%r3, %tid.x;
	mul.wide.u32 	%rd3, %r3, 4;
	add.s64 	%rd4, %rd2, %rd3;
	st.global.u32 	[%rd4], %r2;
	ret;

}


// ===== COMPILED SASS (sm_100) =====

	.target	sm_100

	.elftype	@"ET_EXEC"


//--------------------- .note.nv.tkinfo           --------------------------
	.section	.note.nv.tkinfo,"",@"SHT_NOTE"
	.sectionflags	@"SHF_NOTE_NV_TKINFO"
	.tkinfo
        /*0018*/ 	.word	0x00000002
        /*0030*/ 	.string	""
        /*0030*/ 	.string	"ptxas"
        /*0030*/ 	.string	"Cuda compilation tools, release 13.0, V13.0.88"
        /*0030*/ 	.string	"Build cuda_13.0.r13.0/compiler.36424714_0"
        /*0030*/ 	.string	"-arch sm_100 -m 64 "



//--------------------- .note.nv.cuinfo           --------------------------
	.section	.note.nv.cuinfo,"",@"SHT_NOTE"
	.sectionflags	@"SHF_NOTE_NV_CUINFO"
        /*0018*/ 	.short	0x0002
        /*001a*/ 	.short	0x0064
        /*001c*/ 	.short	0x0082
	.zero		2


//--------------------- .nv.info                  --------------------------
	.section	.nv.info,"",@"SHT_CUDA_INFO"
	.align	4


	//----- nvinfo : EIATTR_REGCOUNT
	.align		4
        /*0000*/ 	.byte	0x04, 0x2f
        /*0002*/ 	.short	(.L_1 - .L_0)
	.align		4
.L_0:
        /*0004*/ 	.word	index@(_Z3addiiPi)
        /*0008*/ 	.word	0x00000008


	//----- nvinfo : EIATTR_FRAME_SIZE
	.align		4
.L_1:
        /*000c*/ 	.byte	0x04, 0x11
        /*000e*/ 	.short	(.L_3 - .L_2)
	.align		4
.L_2:
        /*0010*/ 	.word	index@(_Z3addiiPi)
        /*0014*/ 	.word	0x00000000


	//----- nvinfo : EIATTR_MIN_STACK_SIZE
	.align		4
.L_3:
        /*0018*/ 	.byte	0x04, 0x12
        /*001a*/ 	.short	(.L_5 - .L_4)
	.align		4
.L_4:
        /*001c*/ 	.word	index@(_Z3addiiPi)
        /*0020*/ 	.word	0x00000000
.L_5:


//--------------------- .nv.compat                --------------------------
	.section	.nv.compat,"",@"SHT_CUDA_COMPAT_INFO"
	.align	4
        /*0000*/ 	.byte	0x02, 0x09, 0x00, 0x00, 0x02, 0x02, 0x01, 0x00, 0x02, 0x05, 0x05, 0x00, 0x03, 0x07, 0x01, 0x01
        /*0010*/ 	.byte	0x02, 0x03, 0x00, 0x00, 0x02, 0x06, 0x01, 0x00, 0x04, 0x0b, 0x08, 0x00, 0x09, 0x00, 0x00, 0x00
        /*0020*/ 	.byte	0x00, 0x00, 0x00, 0x00


//--------------------- .nv.info._Z3addiiPi       --------------------------
	.section	.nv.info._Z3addiiPi,"",@"SHT_CUDA_INFO"
	.sectionflags	@""
	.align	4


	//----- nvinfo : EIATTR_CUDA_API_VERSION
	.align		4
        /*0000*/ 	.byte	0x04, 0x37
        /*0002*/ 	.short	(.L_7 - .L_6)
.L_6:
        /*0004*/ 	.word	0x00000082


	//----- nvinfo : EIATTR_KPARAM_INFO
	.align		4
.L_7:
        /*0008*/ 	.byte	0x04, 0x17
        /*000a*/ 	.short	(.L_9 - .L_8)
.L_8:
        /*000c*/ 	.word	0x00000000
        /*0010*/ 	.short	0x0002
        /*0012*/ 	.short	0x0008
        /*0014*/ 	.byte	0x00, 0xf5, 0x21, 0x00


	//----- nvinfo : EIATTR_KPARAM_INFO
	.align		4
.L_9:
        /*0018*/ 	.byte	0x04, 0x17
        /*001a*/ 	.short	(.L_11 - .L_10)
.L_10:
        /*001c*/ 	.word	0x00000000
        /*0020*/ 	.short	0x0001
        /*0022*/ 	.short	0x0004
        /*0024*/ 	.byte	0x00, 0xf0, 0x11, 0x00


	//----- nvinfo : EIATTR_KPARAM_INFO
	.align		4
.L_11:
        /*0028*/ 	.byte	0x04, 0x17
        /*002a*/ 	.short	(.L_13 - .L_12)
.L_12:
        /*002c*/ 	.word	0x00000000
        /*0030*/ 	.short	0x0000
        /*0032*/ 	.short	0x0000
        /*0034*/ 	.byte	0x00, 0xf0, 0x11, 0x00


	//----- nvinfo : EIATTR_SPARSE_MMA_MASK
	.align		4
.L_13:
        /*0038*/ 	.byte	0x03, 0x50
        /*003a*/ 	.short	0x0000


	//----- nvinfo : EIATTR_MAXREG_COUNT
	.align		4
        /*003c*/ 	.byte	0x03, 0x1b
        /*003e*/ 	.short	0x00ff


	//----- nvinfo : EIATTR_MERCURY_ISA_VERSION
	.align		4
        /*0040*/ 	.byte	0x03, 0x5f
        /*0042*/ 	.short	0x0101


	//----- nvinfo : EIATTR_VRC_CTA_INIT_COUNT
	.align		4
        /*0044*/ 	.byte	0x02, 0x4a
	.zero		1
	.zero		1


	//----- nvinfo : EIATTR_EXIT_INSTR_OFFSETS
	.align		4
        /*0048*/ 	.byte	0x04, 0x1c
        /*004a*/ 	.short	(.L_15 - .L_14)


	//   ....[0]....
.L_14:
        /*004c*/ 	.word	0x00000080


	//----- nvinfo : EIATTR_CBANK_PARAM_SIZE
	.align		4
.L_15:
        /*0050*/ 	.byte	0x03, 0x19
        /*0052*/ 	.short	0x0010


	//----- nvinfo : EIATTR_PARAM_CBANK
	.align		4
        /*0054*/ 	.byte	0x04, 0x0a
        /*0056*/ 	.short	(.L_17 - .L_16)
	.align		4
.L_16:
        /*0058*/ 	.word	index@(.nv.constant0._Z3addiiPi)
        /*005c*/ 	.short	0x0380
        /*005e*/ 	.short	0x0010


	//----- nvinfo : EIATTR_SW_WAR
	.align		4
.L_17:
        /*0060*/ 	.byte	0x04, 0x36
        /*0062*/ 	.short	(.L_19 - .L_18)
.L_18:
        /*0064*/ 	.word	0x00000008
.L_19:


//--------------------- .nv.callgraph             --------------------------
	.section	.nv.callgraph,"",@"SHT_CUDA_CALLGRAPH"
	.align	4
	.sectionentsize	8
	.align		4
        /*0000*/ 	.word	0x00000000
	.align		4
        /*0004*/ 	.word	0xffffffff
	.align		4
        /*0008*/ 	.word	0x00000000
	.align		4
        /*000c*/ 	.word	0xfffffffe
	.align		4
        /*0010*/ 	.word	0x00000000
	.align		4
        /*0014*/ 	.word	0xfffffffd
	.align		4
        /*0018*/ 	.word	0x00000000
	.align		4
        /*001c*/ 	.word	0xfffffffc


//--------------------- .text._Z3addiiPi          --------------------------
	.section	.text._Z3addiiPi,"ax",@progbits
	.align	128
        .global         _Z3addiiPi
        .type           _Z3addiiPi,@function
        .size           _Z3addiiPi,(.L_x_1 - _Z3addiiPi)
        .other          _Z3addiiPi,@"STO_CUDA_ENTRY STV_DEFAULT"
_Z3addiiPi:
.text._Z3addiiPi:
[----:B------:R-:W-:Y:S01]  /*0000*/  LDC R1, c[0x0][0x37c] ;  /* 0x0000df00ff017b82 */ /* 0x000fe20000000800 */
[----:B------:R-:W0:Y:S07]  /*0010*/  S2R R5, SR_TID.X ;  /* 0x0000000000057919 */ /* 0x000e2e0000002100 */
[----:B------:R-:W0:Y:S01]  /*0020*/  LDC.64 R2, c[0x0][0x388] ;  /* 0x0000e200ff027b82 */ /* 0x000e220000000a00 */
[----:B------:R-:W1:Y:S07]  /*0030*/  LDCU.64 UR4, c[0x0][0x358] ;  /* 0x00006b00ff0477ac */ /* 0x000e6e0008000a00 */
[----:B------:R-:W2:Y:S01]  /*0040*/  LDC R0, c[0x0][0x380] ;  /* 0x0000e000ff007b82 */ /* 0x000ea20000000800 */
[----:B0-----:R-:W-:Y:S01]  /*0050*/  IMAD.WIDE.U32 R2, R5, 0x4, R2 ;  /* 0x0000000405027825 */ /* 0x001fe200078e0002 */
[----:B--2---:R-:W-:-:S05]  /*0060*/  IADD3 R5, PT, PT, R0, 0x5, RZ ;  /* 0x0000000500057810 */ /* 0x004fca0007ffe0ff */
[----:B-1----:R-:W-:Y:S01]  /*0070*/  STG.E desc[UR4][R2.64], R5 ;  /* 0x0000000502007986 */ /* 0x002fe2000c101904 */
[----:B------:R-:W-:Y:S05]  /*0080*/  EXIT ;  /* 0x000000000000794d */ /* 0x000fea0003800000 */
.L_x_0:
[----:B------:R-:W-:-:S00]  /*0090*/  BRA `(.L_x_0) ;  /* 0xfffffffc00fc7947 */ /* 0x000fc0000383ffff */
[----:B------:R-:W-:-:S00]  /*00a0*/  NOP ;  /* 0x0000000000007918 */ /* 0x000fc00000000000 */
        /* <DEDUP_REMOVED lines=13> */
.L_x_1:


//--------------------- .nv.shared.reserved.0     --------------------------
	.section	.nv.shared.reserved.0,"aw",@nobits
	.weak		__nv_reservedSMEM_offset_0_alias
	.size		__nv_reservedSMEM_offset_0_alias, 0, 64
	.other		__nv_reservedSMEM_offset_0_alias,@"STO_CUDA_RESERVED_SHARED STV_DEFAULT"
__nv_reservedSMEM_offset_0_alias:
	.zero		0
	.zero		64


//--------------------- .nv.constant0._Z3addiiPi  --------------------------
	.section	.nv.constant0._Z3addiiPi,"a",@progbits
	.sectionflags	@""
	.align	4
.nv.constant0._Z3addiiPi:
	.zero		912


//--------------------- SYMBOLS --------------------------

	.type		.nv.reservedSmem.offset0,@object
	.size		.nv.reservedSmem.offset0,0x4
